	.headerflags	@"EF_CUDA_TEXMODE_UNIFIED EF_CUDA_64BIT_ADDRESS EF_CUDA_ACCELERATORS EF_CUDA_SM90 EF_CUDA_VIRTUAL_SM(EF_CUDA_SM90)"
	.elftype	@"ET_EXEC"


//--------------------- .nv.info                  --------------------------
	.section	.nv.info,"",@"SHT_CUDA_INFO"
	.align	4


	//----- nvinfo : EIATTR_REGCOUNT
	.align		4
        /*0000*/ 	.byte	0x04, 0x2f
        /*0002*/ 	.short	(.L_3 - .L_2)
	.align		4
.L_2:
        /*0004*/ 	.word	index@(triton_poi_fused__native_batch_norm_legit_no_training_relu_3)
        /*0008*/ 	.word	0x00000011


	//----- nvinfo : EIATTR_MIN_STACK_SIZE
	.align		4
.L_3:
        /*000c*/ 	.byte	0x04, 0x12
        /*000e*/ 	.short	(.L_5 - .L_4)
	.align		4
.L_4:
        /*0010*/ 	.word	index@(triton_poi_fused__native_batch_norm_legit_no_training_relu_3)
        /*0014*/ 	.word	0x00000000


	//----- nvinfo : EIATTR_FRAME_SIZE
	.align		4
.L_5:
        /*0018*/ 	.byte	0x04, 0x11
        /*001a*/ 	.short	(.L_7 - .L_6)
	.align		4
.L_6:
        /*001c*/ 	.word	index@(triton_poi_fused__native_batch_norm_legit_no_training_relu_3)
        /*0020*/ 	.word	0x00000000


	//----- nvinfo : EIATTR_MIN_STACK_SIZE
	.align		4
.L_7:
        /*0024*/ 	.byte	0x04, 0x12
        /*0026*/ 	.short	(.L_9 - .L_8)
	.align		4
.L_8:
        /*0028*/ 	.word	index@(triton_poi_fused__native_batch_norm_legit_no_training_relu_3)
        /*002c*/ 	.word	0x00000000
.L_9:


//--------------------- .nv.info.triton_poi_fused__native_batch_norm_legit_no_training_relu_3 --------------------------
	.section	.nv.info.triton_poi_fused__native_batch_norm_legit_no_training_relu_3,"",@"SHT_CUDA_INFO"
	.sectionflags	@""
	.align	4


	//----- nvinfo : EIATTR_CUDA_API_VERSION
	.align		4
        /*0000*/ 	.byte	0x04, 0x37
        /*0002*/ 	.short	(.L_11 - .L_10)
.L_10:
        /*0004*/ 	.word	0x0000007c


	//----- nvinfo : EIATTR_KPARAM_INFO
	.align		4
.L_11:
        /*0008*/ 	.byte	0x04, 0x17
        /*000a*/ 	.short	(.L_13 - .L_12)
.L_12:
        /*000c*/ 	.word	0x00000000
        /*0010*/ 	.short	0x0006
        /*0012*/ 	.short	0x0030
        /*0014*/ 	.byte	0x00, 0xf0, 0x11, 0x00


	//----- nvinfo : EIATTR_KPARAM_INFO
	.align		4
.L_13:
        /*0018*/ 	.byte	0x04, 0x17
        /*001a*/ 	.short	(.L_15 - .L_14)
.L_14:
        /*001c*/ 	.word	0x00000000
        /*0020*/ 	.short	0x0005
        /*0022*/ 	.short	0x0028
        /*0024*/ 	.byte	0x00, 0xf4, 0x21, 0x00


	//----- nvinfo : EIATTR_KPARAM_INFO
	.align		4
.L_15:
        /*0028*/ 	.byte	0x04, 0x17
        /*002a*/ 	.short	(.L_17 - .L_16)
.L_16:
        /*002c*/ 	.word	0x00000000
        /*0030*/ 	.short	0x0004
        /*0032*/ 	.short	0x0020
        /*0034*/ 	.byte	0x00, 0xf4, 0x21, 0x00


	//----- nvinfo : EIATTR_KPARAM_INFO
	.align		4
.L_17:
        /*0038*/ 	.byte	0x04, 0x17
        /*003a*/ 	.short	(.L_19 - .L_18)
.L_18:
        /*003c*/ 	.word	0x00000000
        /*0040*/ 	.short	0x0003
        /*0042*/ 	.short	0x0018
        /*0044*/ 	.byte	0x00, 0xf4, 0x21, 0x00


	//----- nvinfo : EIATTR_KPARAM_INFO
	.align		4
.L_19:
        /*0048*/ 	.byte	0x04, 0x17
        /*004a*/ 	.short	(.L_21 - .L_20)
.L_20:
        /*004c*/ 	.word	0x00000000
        /*0050*/ 	.short	0x0002
        /*0052*/ 	.short	0x0010
        /*0054*/ 	.byte	0x00, 0xf4, 0x21, 0x00


	//----- nvinfo : EIATTR_KPARAM_INFO
	.align		4
.L_21:
        /*0058*/ 	.byte	0x04, 0x17
        /*005a*/ 	.short	(.L_23 - .L_22)
.L_22:
        /*005c*/ 	.word	0x00000000
        /*0060*/ 	.short	0x0001
        /*0062*/ 	.short	0x0008
        /*0064*/ 	.byte	0x00, 0xf4, 0x21, 0x00


	//----- nvinfo : EIATTR_KPARAM_INFO
	.align		4
.L_23:
        /*0068*/ 	.byte	0x04, 0x17
        /*006a*/ 	.short	(.L_25 - .L_24)
.L_24:
        /*006c*/ 	.word	0x00000000
        /*0070*/ 	.short	0x0000
        /*0072*/ 	.short	0x0000
        /*0074*/ 	.byte	0x00, 0xf4, 0x21, 0x00


	//----- nvinfo : EIATTR_SPARSE_MMA_MASK
	.align		4
.L_25:
        /*0078*/ 	.byte	0x03, 0x50
        /*007a*/ 	.short	0x0000


	//----- nvinfo : EIATTR_MAXREG_COUNT
	.align		4
        /*007c*/ 	.byte	0x03, 0x1b
        /*007e*/ 	.short	0x00ff


	//----- nvinfo : EIATTR_EXIT_INSTR_OFFSETS
	.align		4
        /*0080*/ 	.byte	0x04, 0x1c
        /*0082*/ 	.short	(.L_27 - .L_26)


	//   ....[0]....
.L_26:
        /*0084*/ 	.word	0x00000360


	//----- nvinfo : EIATTR_REQNTID
	.align		4
.L_27:
        /*0088*/ 	.byte	0x04, 0x10
        /*008a*/ 	.short	(.L_29 - .L_28)
.L_28:
        /*008c*/ 	.word	0x00000100
        /*0090*/ 	.word	0x00000001
        /*0094*/ 	.word	0x00000001


	//----- nvinfo : EIATTR_CBANK_PARAM_SIZE
	.align		4
.L_29:
        /*0098*/ 	.byte	0x03, 0x19
        /*009a*/ 	.short	0x0034


	//----- nvinfo : EIATTR_PARAM_CBANK
	.align		4
        /*009c*/ 	.byte	0x04, 0x0a
        /*009e*/ 	.short	(.L_31 - .L_30)
	.align		4
.L_30:
        /*00a0*/ 	.word	index@(.nv.constant0.triton_poi_fused__native_batch_norm_legit_no_training_relu_3)
        /*00a4*/ 	.short	0x0210
        /*00a6*/ 	.short	0x0034


	//----- nvinfo : EIATTR_SW_WAR
	.align		4
.L_31:
        /*00a8*/ 	.byte	0x04, 0x36
        /*00aa*/ 	.short	(.L_33 - .L_32)
.L_32:
        /*00ac*/ 	.word	0x00000008
.L_33:


//--------------------- .nv.callgraph             --------------------------
	.section	.nv.callgraph,"",@"SHT_CUDA_CALLGRAPH"
	.align	4
	.sectionentsize	8
	.align		4
        /*0000*/ 	.word	0x00000000
	.align		4
        /*0004*/ 	.word	0xffffffff
	.align		4
        /*0008*/ 	.word	0x00000000
	.align		4
        /*000c*/ 	.word	0xfffffffe
	.align		4
        /*0010*/ 	.word	0x00000000
	.align		4
        /*0014*/ 	.word	0xfffffffd
	.align		4
        /*0018*/ 	.word	0x00000000
	.align		4
        /*001c*/ 	.word	0xfffffffc


//--------------------- .nv.constant4             --------------------------
	.section	.nv.constant4,"a",@progbits
	.align	8
	.align		8
.nv.constant4:
        /*0000*/ 	.dword	_$_str
	.align		8
        /*0008*/ 	.dword	_$_str_$_2


//--------------------- .text.triton_poi_fused__native_batch_norm_legit_no_training_relu_3 --------------------------
	.section	.text.triton_poi_fused__native_batch_norm_legit_no_training_relu_3,"ax",@progbits
	.align	128
        .global         triton_poi_fused__native_batch_norm_legit_no_training_relu_3
        .type           triton_poi_fused__native_batch_norm_legit_no_training_relu_3,@function
        .size           triton_poi_fused__native_batch_norm_legit_no_training_relu_3,(.L_x_1 - triton_poi_fused__native_batch_norm_legit_no_training_relu_3)
        .other          triton_poi_fused__native_batch_norm_legit_no_training_relu_3,@"STO_CUDA_ENTRY STV_DEFAULT"
triton_poi_fused__native_batch_norm_legit_no_training_relu_3:
.text.triton_poi_fused__native_batch_norm_legit_no_training_relu_3:
[----:B------:R-:W-:Y:S01]  /*0000*/  LDC R1, c[0x0][0x28] ;  /* 0x00000a00ff017b82 */ /* 0x000fe20000000800 */
[----:B------:R-:W1:Y:S07]  /*0010*/  S2R R0, SR_TID.X ;  /* 0x0000000000007919 */ /* 0x000e6e0000002100 */
[----:B------:R-:W2:Y:S01]  /*0020*/  LDC.64 R6, c[0x0][0x220] ;  /* 0x00008800ff067b82 */ /* 0x000ea20000000a00 */
[----:B------:R-:W-:Y:S01]  /*0030*/  ULDC.64 UR4, c[0x0][0x208] ;  /* 0x0000820000047ab9 */ /* 0x000fe20000000a00 */
[----:B------:R-:W3:Y:S06]  /*0040*/  S2R R5, SR_CTAID.X ;  /* 0x0000000000057919 */ /* 0x000eec0000002500 */
[----:B------:R-:W4:Y:S08]  /*0050*/  LDC.64 R8, c[0x0][0x228] ;  /* 0x00008a00ff087b82 */ /* 0x000f300000000a00 */
[----:B------:R-:W5:Y:S01]  /*0060*/  LDC.64 R10, c[0x0][0x230] ;  /* 0x00008c00ff0a7b82 */ /* 0x000f620000000a00 */
[----:B-1----:R-:W-:-:S02]  /*0070*/  SHF.L.U32 R0, R0, 0x1, RZ ;  /* 0x0000000100007819 */ /* 0x002fc400000006ff */
[----:B---3--:R-:W-:Y:S02]  /*0080*/  SHF.R.S32.HI R3, RZ, 0x16, R5 ;  /* 0x00000016ff037819 */ /* 0x008fe40000011405 */
[----:B------:R-:W-:Y:S02]  /*0090*/  LOP3.LUT R0, R0, 0x1fe, RZ, 0xc0, !PT ;  /* 0x000001fe00007812 */ /* 0x000fe400078ec0ff */
[----:B------:R-:W-:Y:S02]  /*00a0*/  SGXT R3, R3, 0x1 ;  /* 0x000000010303781a */ /* 0x000fe40000000200 */
[----:B------:R-:W-:-:S04]  /*00b0*/  LEA R0, R5, R0, 0x9 ;  /* 0x0000000005007211 */ /* 0x000fc800078e48ff */
[----:B------:R-:W-:-:S04]  /*00c0*/  LEA.HI R3, R3, R0, RZ, 0xa ;  /* 0x0000000003037211 */ /* 0x000fc800078f50ff */
[----:B------:R-:W-:-:S05]  /*00d0*/  SHF.R.S32.HI R3, RZ, 0xa, R3 ;  /* 0x0000000aff037819 */ /* 0x000fca0000011403 */
[----:B------:R-:W-:-:S05]  /*00e0*/  IMAD.HI R2, R3, 0x6bca1af3, RZ ;  /* 0x6bca1af303027827 */ /* 0x000fca00078e02ff */
[----:B------:R-:W-:-:S04]  /*00f0*/  SHF.R.U32.HI R5, RZ, 0x1f, R2 ;  /* 0x0000001fff057819 */ /* 0x000fc80000011602 */
[----:B------:R-:W-:Y:S02]  /*0100*/  LEA.HI.SX32 R2, R2, R5, 0x1d ;  /* 0x0000000502027211 */ /* 0x000fe400078feaff */
[----:B------:R-:W1:Y:S03]  /*0110*/  LDC.64 R4, c[0x0][0x218] ;  /* 0x00008600ff047b82 */ /* 0x000e660000000a00 */
[----:B------:R-:W-:-:S04]  /*0120*/  IMAD R13, R2, -0x13, R3 ;  /* 0xffffffed020d7824 */ /* 0x000fc800078e0203 */
[C---:B--2---:R-:W-:Y:S01]  /*0130*/  IMAD.WIDE R6, R13.reuse, 0x4, R6 ;  /* 0x000000040d067825 */ /* 0x044fe200078e0206 */
[----:B------:R-:W2:Y:S05]  /*0140*/  LDC.64 R2, c[0x0][0x210] ;  /* 0x00008400ff027b82 */ /* 0x000eaa0000000a00 */
[----:B------:R-:W3:Y:S01]  /*0150*/  LDG.E.EL R6, desc[UR4][R6.64] ;  /* 0x0000000406067981 */ /* 0x000ee2000c2e1900 */
[----:B----4-:R-:W-:-:S04]  /*0160*/  IMAD.WIDE R8, R13, 0x4, R8 ;  /* 0x000000040d087825 */ /* 0x010fc800078e0208 */
[C---:B-----5:R-:W-:Y:S02]  /*0170*/  IMAD.WIDE R10, R13.reuse, 0x4, R10 ;  /* 0x000000040d0a7825 */ /* 0x060fe400078e020a */
[----:B------:R-:W4:Y:S02]  /*0180*/  LDG.E.EL R8, desc[UR4][R8.64] ;  /* 0x0000000408087981 */ /* 0x000f24000c2e1900 */
[----:B-1----:R-:W-:Y:S02]  /*0190*/  IMAD.WIDE R4, R13, 0x4, R4 ;  /* 0x000000040d047825 */ /* 0x002fe400078e0204 */
[----:B------:R-:W4:Y:S04]  /*01a0*/  LDG.E.EL R11, desc[UR4][R10.64] ;  /* 0x000000040a0b7981 */ /* 0x000f28000c2e1900 */
[----:B------:R1:W5:Y:S01]  /*01b0*/  LDG.E.EL R12, desc[UR4][R4.64] ;  /* 0x00000004040c7981 */ /* 0x000362000c2e1900 */
[----:B--2---:R-:W-:-:S06]  /*01c0*/  IMAD.WIDE R2, R0, 0x4, R2 ;  /* 0x0000000400027825 */ /* 0x004fcc00078e0202 */
[----:B------:R-:W5:Y:S01]  /*01d0*/  LDG.E.64 R2, desc[UR4][R2.64] ;  /* 0x0000000402027981 */ /* 0x000f62000c1e1b00 */
[----:B------:R-:W-:Y:S01]  /*01e0*/  HFMA2.MMA R14, -RZ, RZ, 1.625, 0 ;  /* 0x3e800000ff0e7435 */ /* 0x000fe200000001ff */
[----:B-1----:R-:W1:Y:S02]  /*01f0*/  LDC.64 R4, c[0x0][0x238] ;  /* 0x00008e00ff047b82 */ /* 0x002e640000000a00 */
[----:B-1----:R-:W-:-:S04]  /*0200*/  IMAD.WIDE R4, R0, 0x4, R4 ;  /* 0x0000000400047825 */ /* 0x002fc800078e0204 */
[----:B---3--:R-:W-:-:S04]  /*0210*/  FADD R6, R6, 0.0010000000474974513054 ;  /* 0x3a83126f06067421 */ /* 0x008fc80000000000 */
[----:B------:R-:W1:Y:S02]  /*0220*/  MUFU.SQRT R7, R6 ;  /* 0x0000000600077308 */ /* 0x000e640000002000 */
[C---:B-1----:R-:W-:Y:S02]  /*0230*/  FSETP.GT.AND P0, PT, R7.reuse, 8.50705917302346158658e+37, PT ;  /* 0x7e8000000700780b */ /* 0x042fe40003f04000 */
[----:B------:R-:W-:-:S11]  /*0240*/  FSETP.GEU.AND P1, PT, R7, 1.175494350822287508e-38, PT ;  /* 0x008000000700780b */ /* 0x000fd60003f2e000 */
[----:B------:R-:W-:-:S04]  /*0250*/  @P0 FMUL R7, R7, 0.25 ;  /* 0x3e80000007070820 */ /* 0x000fc80000400000 */
[----:B------:R-:W-:-:S06]  /*0260*/  @!P1 FMUL R7, R7, 16777216 ;  /* 0x4b80000007079820 */ /* 0x000fcc0000400000 */
[----:B------:R-:W1:Y:S01]  /*0270*/  MUFU.RCP R7, R7 ;  /* 0x0000000700077308 */ /* 0x000e620000001000 */
[----:B------:R-:W-:Y:S01]  /*0280*/  FSEL R14, R14, 1, P0 ;  /* 0x3f8000000e0e7808 */ /* 0x000fe20000000000 */
[----:B-----5:R-:W-:-:S04]  /*0290*/  FADD R2, R2, -R12 ;  /* 0x8000000c02027221 */ /* 0x020fc80000000000 */
[----:B------:R-:W-:Y:S01]  /*02a0*/  @!P1 FMUL R14, R14, 16777216 ;  /* 0x4b8000000e0e9820 */ /* 0x000fe20000400000 */
[----:B------:R-:W-:-:S03]  /*02b0*/  FADD R3, R3, -R12 ;  /* 0x8000000c03037221 */ /* 0x000fc60000000000 */
[----:B-1----:R-:W-:-:S04]  /*02c0*/  FMUL R14, R7, R14 ;  /* 0x0000000e070e7220 */ /* 0x002fc80000400000 */
[-C--:B------:R-:W-:Y:S01]  /*02d0*/  FMUL R2, R2, R14.reuse ;  /* 0x0000000e02027220 */ /* 0x080fe20000400000 */
[----:B------:R-:W-:-:S03]  /*02e0*/  FMUL R14, R3, R14 ;  /* 0x0000000e030e7220 */ /* 0x000fc60000400000 */
[C-C-:B----4-:R-:W-:Y:S01]  /*02f0*/  FFMA R2, R8.reuse, R2, R11.reuse ;  /* 0x0000000208027223 */ /* 0x150fe2000000000b */
[----:B------:R-:W-:-:S04]  /*0300*/  FFMA R14, R8, R14, R11 ;  /* 0x0000000e080e7223 */ /* 0x000fc8000000000b */
[----:B------:R-:W-:Y:S02]  /*0310*/  FSETP.GEU.AND P0, PT, R2, RZ, PT ;  /* 0x000000ff0200720b */ /* 0x000fe40003f0e000 */
[----:B------:R-:W-:Y:S02]  /*0320*/  FSETP.GEU.AND P1, PT, R14, RZ, PT ;  /* 0x000000ff0e00720b */ /* 0x000fe40003f2e000 */
[----:B------:R-:W-:Y:S02]  /*0330*/  FSEL R2, R2, RZ, P0 ;  /* 0x000000ff02027208 */ /* 0x000fe40000000000 */
[----:B------:R-:W-:-:S05]  /*0340*/  FSEL R3, R14, RZ, P1 ;  /* 0x000000ff0e037208 */ /* 0x000fca0000800000 */
[----:B------:R-:W-:Y:S01]  /*0350*/  STG.E.64 desc[UR4][R4.64], R2 ;  /* 0x0000000204007986 */ /* 0x000fe2000c101b04 */
[----:B------:R-:W-:Y:S05]  /*0360*/  EXIT ;  /* 0x000000000000794d */ /* 0x000fea0003800000 */
.L_x_0:
[----:B------:R-:W-:-:S00]  /*0370*/  BRA `(.L_x_0) ;  /* 0xfffffffc00fc7947 */ /* 0x000fc0000383ffff */
[----:B------:R-:W-:-:S00]  /*0380*/  NOP ;  /* 0x0000000000007918 */ /* 0x000fc00000000000 */
[----:B------:R-:W-:-:S00]  /*0390*/  NOP ;  /* 0x0000000000007918 */ /* 0x000fc00000000000 */
[----:B------:R-:W-:-:S00]  /*03a0*/  NOP ;  /* 0x0000000000007918 */ /* 0x000fc00000000000 */
[----:B------:R-:W-:-:S00]  /*03b0*/  NOP ;  /* 0x0000000000007918 */ /* 0x000fc00000000000 */
[----:B------:R-:W-:-:S00]  /*03c0*/  NOP ;  /* 0x0000000000007918 */ /* 0x000fc00000000000 */
[----:B------:R-:W-:-:S00]  /*03d0*/  NOP ;  /* 0x0000000000007918 */ /* 0x000fc00000000000 */
[----:B------:R-:W-:-:S00]  /*03e0*/  NOP ;  /* 0x0000000000007918 */ /* 0x000fc00000000000 */
[----:B------:R-:W-:-:S00]  /*03f0*/  NOP ;  /* 0x0000000000007918 */ /* 0x000fc00000000000 */
.L_x_1:


//--------------------- .nv.global.init           --------------------------
	.section	.nv.global.init,"aw",@progbits
.nv.global.init:
	.type		_$_str,@object
	.size		_$_str,(_$_str_$_2 - _$_str)
_$_str:
        /*0000*/ 	.byte	0x5f, 0x5f, 0x43, 0x55, 0x44, 0x41, 0x5f, 0x46, 0x54, 0x5a, 0x00
	.type		_$_str_$_2,@object
	.size		_$_str_$_2,(.L_1 - _$_str_$_2)
_$_str_$_2:
        /*000b*/ 	.byte	0x5f, 0x5f, 0x43, 0x55, 0x44, 0x41, 0x5f, 0x50, 0x52, 0x45, 0x43, 0x5f, 0x53, 0x51, 0x52, 0x54
        /*001b*/ 	.byte	0x00
.L_1:


//--------------------- .nv.constant0.triton_poi_fused__native_batch_norm_legit_no_training_relu_3 --------------------------
	.section	.nv.constant0.triton_poi_fused__native_batch_norm_legit_no_training_relu_3,"a",@progbits
	.sectionflags	@""
	.align	4
.nv.constant0.triton_poi_fused__native_batch_norm_legit_no_training_relu_3:
	.zero		580
